	.headerflags	@"EF_CUDA_TEXMODE_UNIFIED EF_CUDA_64BIT_ADDRESS EF_CUDA_ACCELERATORS EF_CUDA_SM90 EF_CUDA_VIRTUAL_SM(EF_CUDA_SM90)"
	.elftype	@"ET_EXEC"


//--------------------- .nv.info                  --------------------------
	.section	.nv.info,"",@"SHT_CUDA_INFO"
	.align	4


	//----- nvinfo : EIATTR_REGCOUNT
	.align		4
        /*0000*/ 	.byte	0x04, 0x2f
        /*0002*/ 	.short	(.L_1 - .L_0)
	.align		4
.L_0:
        /*0004*/ 	.word	index@(triton_poi_fused_convolution_23)
        /*0008*/ 	.word	0x0000000c


	//----- nvinfo : EIATTR_MIN_STACK_SIZE
	.align		4
.L_1:
        /*000c*/ 	.byte	0x04, 0x12
        /*000e*/ 	.short	(.L_3 - .L_2)
	.align		4
.L_2:
        /*0010*/ 	.word	index@(triton_poi_fused_convolution_23)
        /*0014*/ 	.word	0x00000000


	//----- nvinfo : EIATTR_FRAME_SIZE
	.align		4
.L_3:
        /*0018*/ 	.byte	0x04, 0x11
        /*001a*/ 	.short	(.L_5 - .L_4)
	.align		4
.L_4:
        /*001c*/ 	.word	index@(triton_poi_fused_convolution_23)
        /*0020*/ 	.word	0x00000000


	//----- nvinfo : EIATTR_MIN_STACK_SIZE
	.align		4
.L_5:
        /*0024*/ 	.byte	0x04, 0x12
        /*0026*/ 	.short	(.L_7 - .L_6)
	.align		4
.L_6:
        /*0028*/ 	.word	index@(triton_poi_fused_convolution_23)
        /*002c*/ 	.word	0x00000000
.L_7:


//--------------------- .nv.info.triton_poi_fused_convolution_23 --------------------------
	.section	.nv.info.triton_poi_fused_convolution_23,"",@"SHT_CUDA_INFO"
	.sectionflags	@""
	.align	4


	//----- nvinfo : EIATTR_CUDA_API_VERSION
	.align		4
        /*0000*/ 	.byte	0x04, 0x37
        /*0002*/ 	.short	(.L_9 - .L_8)
.L_8:
        /*0004*/ 	.word	0x0000007c


	//----- nvinfo : EIATTR_KPARAM_INFO
	.align		4
.L_9:
        /*0008*/ 	.byte	0x04, 0x17
        /*000a*/ 	.short	(.L_11 - .L_10)
.L_10:
        /*000c*/ 	.word	0x00000000
        /*0010*/ 	.short	0x0002
        /*0012*/ 	.short	0x0010
        /*0014*/ 	.byte	0x00, 0xf0, 0x11, 0x00


	//----- nvinfo : EIATTR_KPARAM_INFO
	.align		4
.L_11:
        /*0018*/ 	.byte	0x04, 0x17
        /*001a*/ 	.short	(.L_13 - .L_12)
.L_12:
        /*001c*/ 	.word	0x00000000
        /*0020*/ 	.short	0x0001
        /*0022*/ 	.short	0x0008
        /*0024*/ 	.byte	0x00, 0xf4, 0x21, 0x00


	//----- nvinfo : EIATTR_KPARAM_INFO
	.align		4
.L_13:
        /*0028*/ 	.byte	0x04, 0x17
        /*002a*/ 	.short	(.L_15 - .L_14)
.L_14:
        /*002c*/ 	.word	0x00000000
        /*0030*/ 	.short	0x0000
        /*0032*/ 	.short	0x0000
        /*0034*/ 	.byte	0x00, 0xf4, 0x21, 0x00


	//----- nvinfo : EIATTR_SPARSE_MMA_MASK
	.align		4
.L_15:
        /*0038*/ 	.byte	0x03, 0x50
        /*003a*/ 	.short	0x0000


	//----- nvinfo : EIATTR_MAXREG_COUNT
	.align		4
        /*003c*/ 	.byte	0x03, 0x1b
        /*003e*/ 	.short	0x00ff


	//----- nvinfo : EIATTR_EXIT_INSTR_OFFSETS
	.align		4
        /*0040*/ 	.byte	0x04, 0x1c
        /*0042*/ 	.short	(.L_17 - .L_16)


	//   ....[0]....
.L_16:
        /*0044*/ 	.word	0x00000150


	//----- nvinfo : EIATTR_REQNTID
	.align		4
.L_17:
        /*0048*/ 	.byte	0x04, 0x10
        /*004a*/ 	.short	(.L_19 - .L_18)
.L_18:
        /*004c*/ 	.word	0x00000100
        /*0050*/ 	.word	0x00000001
        /*0054*/ 	.word	0x00000001


	//----- nvinfo : EIATTR_CBANK_PARAM_SIZE
	.align		4
.L_19:
        /*0058*/ 	.byte	0x03, 0x19
        /*005a*/ 	.short	0x0014


	//----- nvinfo : EIATTR_PARAM_CBANK
	.align		4
        /*005c*/ 	.byte	0x04, 0x0a
        /*005e*/ 	.short	(.L_21 - .L_20)
	.align		4
.L_20:
        /*0060*/ 	.word	index@(.nv.constant0.triton_poi_fused_convolution_23)
        /*0064*/ 	.short	0x0210
        /*0066*/ 	.short	0x0014


	//----- nvinfo : EIATTR_SW_WAR
	.align		4
.L_21:
        /*0068*/ 	.byte	0x04, 0x36
        /*006a*/ 	.short	(.L_23 - .L_22)
.L_22:
        /*006c*/ 	.word	0x00000008
.L_23:


//--------------------- .nv.callgraph             --------------------------
	.section	.nv.callgraph,"",@"SHT_CUDA_CALLGRAPH"
	.align	4
	.sectionentsize	8
	.align		4
        /*0000*/ 	.word	0x00000000
	.align		4
        /*0004*/ 	.word	0xffffffff
	.align		4
        /*0008*/ 	.word	0x00000000
	.align		4
        /*000c*/ 	.word	0xfffffffe
	.align		4
        /*0010*/ 	.word	0x00000000
	.align		4
        /*0014*/ 	.word	0xfffffffd
	.align		4
        /*0018*/ 	.word	0x00000000
	.align		4
        /*001c*/ 	.word	0xfffffffc


//--------------------- .text.triton_poi_fused_convolution_23 --------------------------
	.section	.text.triton_poi_fused_convolution_23,"ax",@progbits
	.align	128
        .global         triton_poi_fused_convolution_23
        .type           triton_poi_fused_convolution_23,@function
        .size           triton_poi_fused_convolution_23,(.L_x_1 - triton_poi_fused_convolution_23)
        .other          triton_poi_fused_convolution_23,@"STO_CUDA_ENTRY STV_DEFAULT"
triton_poi_fused_convolution_23:
.text.triton_poi_fused_convolution_23:
[----:B------:R-:W-:Y:S01]  /*0000*/  LDC R1, c[0x0][0x28] ;  /* 0x00000a00ff017b82 */ /* 0x000fe20000000800 */
[----:B------:R-:W1:Y:S07]  /*0010*/  S2R R0, SR_TID.X ;  /* 0x0000000000007919 */ /* 0x000e6e0000002100 */
[----:B------:R-:W2:Y:S01]  /*0020*/  LDC.64 R4, c[0x0][0x218] ;  /* 0x00008600ff047b82 */ /* 0x000ea20000000a00 */
[----:B------:R-:W-:Y:S01]  /*0030*/  ULDC.64 UR4, c[0x0][0x208] ;  /* 0x0000820000047ab9 */ /* 0x000fe20000000a00 */
[----:B------:R-:W3:Y:S06]  /*0040*/  S2R R7, SR_CTAID.X ;  /* 0x0000000000077919 */ /* 0x000eec0000002500 */
[----:B------:R-:W4:Y:S01]  /*0050*/  LDC.64 R2, c[0x0][0x210] ;  /* 0x00008400ff027b82 */ /* 0x000f220000000a00 */
[----:B-1----:R-:W-:Y:S01]  /*0060*/  IMAD.SHL.U32 R0, R0, 0x2, RZ ;  /* 0x0000000200007824 */ /* 0x002fe200078e00ff */
[----:B---3--:R-:W-:-:S04]  /*0070*/  SHF.R.S32.HI R6, RZ, 0x16, R7 ;  /* 0x00000016ff067819 */ /* 0x008fc80000011407 */
[----:B------:R-:W-:-:S04]  /*0080*/  LOP3.LUT R0, R0, 0x1fe, RZ, 0xc0, !PT ;  /* 0x000001fe00007812 */ /* 0x000fc800078ec0ff */
[----:B------:R-:W-:Y:S02]  /*0090*/  LEA R7, R7, R0, 0x9 ;  /* 0x0000000007077211 */ /* 0x000fe400078e48ff */
[----:B------:R-:W-:-:S03]  /*00a0*/  SGXT R0, R6, 0x1 ;  /* 0x000000010600781a */ /* 0x000fc60000000200 */
[----:B----4-:R-:W-:Y:S01]  /*00b0*/  IMAD.WIDE R2, R7, 0x4, R2 ;  /* 0x0000000407027825 */ /* 0x010fe200078e0202 */
[----:B------:R-:W-:-:S04]  /*00c0*/  LEA.HI R0, R0, R7, RZ, 0x9 ;  /* 0x0000000700007211 */ /* 0x000fc800078f48ff */
[----:B------:R-:W-:-:S05]  /*00d0*/  LOP3.LUT R0, R0, 0xfffffe00, RZ, 0xc0, !PT ;  /* 0xfffffe0000007812 */ /* 0x000fca00078ec0ff */
[----:B------:R-:W-:Y:S02]  /*00e0*/  IMAD.IADD R9, R7, 0x1, -R0 ;  /* 0x0000000107097824 */ /* 0x000fe400078e0a00 */
[----:B------:R-:W3:Y:S02]  /*00f0*/  LDG.E.64 R6, desc[UR4][R2.64] ;  /* 0x0000000402067981 */ /* 0x000ee4000c1e1b00 */
[----:B--2---:R-:W-:-:S06]  /*0100*/  IMAD.WIDE R4, R9, 0x4, R4 ;  /* 0x0000000409047825 */ /* 0x004fcc00078e0204 */
[----:B------:R-:W3:Y:S02]  /*0110*/  LDG.E.EL.64 R4, desc[UR4][R4.64] ;  /* 0x0000000404047981 */ /* 0x000ee4000c2e1b00 */
[----:B---3--:R-:W-:Y:S01]  /*0120*/  FADD R6, R6, R4 ;  /* 0x0000000406067221 */ /* 0x008fe20000000000 */
[----:B------:R-:W-:-:S05]  /*0130*/  FADD R7, R7, R5 ;  /* 0x0000000507077221 */ /* 0x000fca0000000000 */
[----:B------:R-:W-:Y:S01]  /*0140*/  STG.E.64 desc[UR4][R2.64], R6 ;  /* 0x0000000602007986 */ /* 0x000fe2000c101b04 */
[----:B------:R-:W-:Y:S05]  /*0150*/  EXIT ;  /* 0x000000000000794d */ /* 0x000fea0003800000 */
.L_x_0:
[----:B------:R-:W-:-:S00]  /*0160*/  BRA `(.L_x_0) ;  /* 0xfffffffc00fc7947 */ /* 0x000fc0000383ffff */
[----:B------:R-:W-:-:S00]  /*0170*/  NOP ;  /* 0x0000000000007918 */ /* 0x000fc00000000000 */
        /* <DEDUP_REMOVED lines=8> */
.L_x_1:


//--------------------- .nv.constant0.triton_poi_fused_convolution_23 --------------------------
	.section	.nv.constant0.triton_poi_fused_convolution_23,"a",@progbits
	.sectionflags	@""
	.align	4
.nv.constant0.triton_poi_fused_convolution_23:
	.zero		548
